//
// Generated by NVIDIA NVVM Compiler
//
// Compiler Build ID: CL-36424714
// Cuda compilation tools, release 13.0, V13.0.88
// Based on NVVM 20.0.0
//

.version 9.0
.target sm_100
.address_size 64

	// .globl	_Z16get_thread_indexPiii
.extern .func  (.param .b32 func_retval0) vprintf
(
	.param .b64 vprintf_param_0,
	.param .b64 vprintf_param_1
)
;
.global .align 1 .b8 $str[88] = {91, 62, 93, 32, 116, 104, 114, 101, 97, 100, 95, 105, 100, 32, 40, 37, 100, 44, 32, 37, 100, 41, 32, 98, 108, 111, 99, 107, 95, 105, 100, 32, 40, 37, 100, 44, 32, 37, 100, 41, 32, 99, 111, 111, 114, 100, 105, 110, 97, 116, 101, 115, 40, 37, 100, 44, 32, 37, 100, 41, 32, 103, 108, 111, 98, 97, 108, 32, 105, 110, 100, 101, 120, 32, 37, 50, 100, 32, 105, 118, 97, 108, 32, 37, 50, 100, 10};

.visible .entry _Z16get_thread_indexPiii(
	.param .u64 .ptr .align 1 _Z16get_thread_indexPiii_param_0,
	.param .u32 _Z16get_thread_indexPiii_param_1,
	.param .u32 _Z16get_thread_indexPiii_param_2
)
{
	.local .align 16 .b8 	__local_depot0[32];
	.reg .b64 	%SP;
	.reg .b64 	%SPL;
	.reg .b32 	%r<14>;
	.reg .b64 	%rd<9>;

	mov.u64 	%SPL, __local_depot0;
	cvta.local.u64 	%SP, %SPL;
	ld.param.u64 	%rd1, [_Z16get_thread_indexPiii_param_0];
	ld.param.u32 	%r1, [_Z16get_thread_indexPiii_param_1];
	cvta.to.global.u64 	%rd2, %rd1;
	add.u64 	%rd3, %SP, 0;
	add.u64 	%rd4, %SPL, 0;
	mov.u32 	%r2, %tid.x;
	mov.u32 	%r3, %ctaid.x;
	mov.u32 	%r4, %ntid.x;
	mad.lo.s32 	%r5, %r3, %r4, %r2;
	mov.u32 	%r6, %tid.y;
	mov.u32 	%r7, %ctaid.y;
	mov.u32 	%r8, %ntid.y;
	mad.lo.s32 	%r9, %r7, %r8, %r6;
	mad.lo.s32 	%r10, %r1, %r9, %r5;
	mul.wide.u32 	%rd5, %r10, 4;
	add.s64 	%rd6, %rd2, %rd5;
	ld.global.u32 	%r11, [%rd6];
	st.local.v4.u32 	[%rd4], {%r2, %r6, %r3, %r7};
	st.local.v4.u32 	[%rd4+16], {%r5, %r9, %r10, %r11};
	mov.u64 	%rd7, $str;
	cvta.global.u64 	%rd8, %rd7;
	{ // callseq 0, 0
	.param .b64 param0;
	st.param.b64 	[param0], %rd8;
	.param .b64 param1;
	st.param.b64 	[param1], %rd3;
	.param .b32 retval0;
	call.uni (retval0), 
	vprintf, 
	(
	param0, 
	param1
	);
	ld.param.b32 	%r12, [retval0];
	} // callseq 0
	ret;

}


// ===== COMPILED SASS (sm_100) =====

	.target	sm_100

	.elftype	@"ET_EXEC"


//--------------------- .note.nv.tkinfo           --------------------------
	.section	.note.nv.tkinfo,"",@"SHT_NOTE"
	.sectionflags	@"SHF_NOTE_NV_TKINFO"
	.tkinfo
        /*0018*/ 	.word	0x00000002
        /*0030*/ 	.string	""
        /*0030*/ 	.string	"ptxas"
        /*0030*/ 	.string	"Cuda compilation tools, release 13.0, V13.0.88"
        /*0030*/ 	.string	"Build cuda_13.0.r13.0/compiler.36424714_0"
        /*0030*/ 	.string	"-arch sm_100 -m 64 "



//--------------------- .note.nv.cuinfo           --------------------------
	.section	.note.nv.cuinfo,"",@"SHT_NOTE"
	.sectionflags	@"SHF_NOTE_NV_CUINFO"
        /*0018*/ 	.short	0x0002
        /*001a*/ 	.short	0x0064
        /*001c*/ 	.short	0x0082
	.zero		2


//--------------------- .nv.info                  --------------------------
	.section	.nv.info,"",@"SHT_CUDA_INFO"
	.align	4


	//----- nvinfo : EIATTR_REGCOUNT
	.align		4
        /*0000*/ 	.byte	0x04, 0x2f
        /*0002*/ 	.short	(.L_2 - .L_1)
	.align		4
.L_1:
        /*0004*/ 	.word	index@(_Z16get_thread_indexPiii)
        /*0008*/ 	.word	0x00000018


	//----- nvinfo : EIATTR_FRAME_SIZE
	.align		4
.L_2:
        /*000c*/ 	.byte	0x04, 0x11
        /*000e*/ 	.short	(.L_4 - .L_3)
	.align		4
.L_3:
        /*0010*/ 	.word	index@(_Z16get_thread_indexPiii)
        /*0014*/ 	.word	0x00000020


	//----- nvinfo : EIATTR_MIN_STACK_SIZE
	.align		4
.L_4:
        /*0018*/ 	.byte	0x04, 0x12
        /*001a*/ 	.short	(.L_6 - .L_5)
	.align		4
.L_5:
        /*001c*/ 	.word	index@(_Z16get_thread_indexPiii)
        /*0020*/ 	.word	0x00000020
.L_6:


//--------------------- .nv.compat                --------------------------
	.section	.nv.compat,"",@"SHT_CUDA_COMPAT_INFO"
	.align	4
        /*0000*/ 	.byte	0x02, 0x09, 0x00, 0x00, 0x02, 0x02, 0x01, 0x00, 0x02, 0x05, 0x05, 0x00, 0x03, 0x07, 0x01, 0x01
        /*0010*/ 	.byte	0x02, 0x03, 0x00, 0x00, 0x02, 0x06, 0x01, 0x00, 0x04, 0x0b, 0x08, 0x00, 0x09, 0x00, 0x00, 0x00
        /*0020*/ 	.byte	0x00, 0x00, 0x00, 0x00


//--------------------- .nv.info._Z16get_thread_indexPiii --------------------------
	.section	.nv.info._Z16get_thread_indexPiii,"",@"SHT_CUDA_INFO"
	.sectionflags	@""
	.align	4


	//----- nvinfo : EIATTR_CUDA_API_VERSION
	.align		4
        /*0000*/ 	.byte	0x04, 0x37
        /*0002*/ 	.short	(.L_8 - .L_7)
.L_7:
        /*0004*/ 	.word	0x00000082


	//----- nvinfo : EIATTR_KPARAM_INFO
	.align		4
.L_8:
        /*0008*/ 	.byte	0x04, 0x17
        /*000a*/ 	.short	(.L_10 - .L_9)
.L_9:
        /*000c*/ 	.word	0x00000000
        /*0010*/ 	.short	0x0002
        /*0012*/ 	.short	0x000c
        /*0014*/ 	.byte	0x00, 0xf0, 0x11, 0x00


	//----- nvinfo : EIATTR_KPARAM_INFO
	.align		4
.L_10:
        /*0018*/ 	.byte	0x04, 0x17
        /*001a*/ 	.short	(.L_12 - .L_11)
.L_11:
        /*001c*/ 	.word	0x00000000
        /*0020*/ 	.short	0x0001
        /*0022*/ 	.short	0x0008
        /*0024*/ 	.byte	0x00, 0xf0, 0x11, 0x00


	//----- nvinfo : EIATTR_KPARAM_INFO
	.align		4
.L_12:
        /*0028*/ 	.byte	0x04, 0x17
        /*002a*/ 	.short	(.L_14 - .L_13)
.L_13:
        /*002c*/ 	.word	0x00000000
        /*0030*/ 	.short	0x0000
        /*0032*/ 	.short	0x0000
        /*0034*/ 	.byte	0x00, 0xf5, 0x21, 0x00


	//----- nvinfo : EIATTR_SPARSE_MMA_MASK
	.align		4
.L_14:
        /*0038*/ 	.byte	0x03, 0x50
        /*003a*/ 	.short	0x0000


	//----- nvinfo : EIATTR_MAXREG_COUNT
	.align		4
        /*003c*/ 	.byte	0x03, 0x1b
        /*003e*/ 	.short	0x00ff


	//----- nvinfo : EIATTR_EXTERNS
	.align		4
        /*0040*/ 	.byte	0x04, 0x0f
        /*0042*/ 	.short	(.L_16 - .L_15)


	//   ....[0]....
	.align		4
.L_15:
        /*0044*/ 	.word	index@(vprintf)


	//----- nvinfo : EIATTR_MERCURY_ISA_VERSION
	.align		4
.L_16:
        /*0048*/ 	.byte	0x03, 0x5f
        /*004a*/ 	.short	0x0101


	//----- nvinfo : EIATTR_VRC_CTA_INIT_COUNT
	.align		4
        /*004c*/ 	.byte	0x02, 0x4a
	.zero		1
	.zero		1


	//----- nvinfo : EIATTR_SYSCALL_OFFSETS
	.align		4
        /*0050*/ 	.byte	0x04, 0x46
        /*0052*/ 	.short	(.L_18 - .L_17)


	//   ....[0]....
.L_17:
        /*0054*/ 	.word	0x000001c0


	//----- nvinfo : EIATTR_EXIT_INSTR_OFFSETS
	.align		4
.L_18:
        /*0058*/ 	.byte	0x04, 0x1c
        /*005a*/ 	.short	(.L_20 - .L_19)


	//   ....[0]....
.L_19:
        /*005c*/ 	.word	0x000001d0


	//----- nvinfo : EIATTR_CBANK_PARAM_SIZE
	.align		4
.L_20:
        /*0060*/ 	.byte	0x03, 0x19
        /*0062*/ 	.short	0x0010


	//----- nvinfo : EIATTR_PARAM_CBANK
	.align		4
        /*0064*/ 	.byte	0x04, 0x0a
        /*0066*/ 	.short	(.L_22 - .L_21)
	.align		4
.L_21:
        /*0068*/ 	.word	index@(.nv.constant0._Z16get_thread_indexPiii)
        /*006c*/ 	.short	0x0380
        /*006e*/ 	.short	0x0010


	//----- nvinfo : EIATTR_SW_WAR
	.align		4
.L_22:
        /*0070*/ 	.byte	0x04, 0x36
        /*0072*/ 	.short	(.L_24 - .L_23)
.L_23:
        /*0074*/ 	.word	0x00000008
.L_24:


//--------------------- .nv.callgraph             --------------------------
	.section	.nv.callgraph,"",@"SHT_CUDA_CALLGRAPH"
	.align	4
	.sectionentsize	8
	.align		4
        /*0000*/ 	.word	0x00000000
	.align		4
        /*0004*/ 	.word	0xffffffff
	.align		4
        /*0008*/ 	.word	index@(_Z16get_thread_indexPiii)
	.align		4
        /*000c*/ 	.word	index@(vprintf)
	.align		4
        /*0010*/ 	.word	0x00000000
	.align		4
        /*0014*/ 	.word	0xfffffffe
	.align		4
        /*0018*/ 	.word	0x00000000
	.align		4
        /*001c*/ 	.word	0xfffffffd
	.align		4
        /*0020*/ 	.word	0x00000000
	.align		4
        /*0024*/ 	.word	0xfffffffc


//--------------------- .nv.constant4             --------------------------
	.section	.nv.constant4,"a",@progbits
	.align	8
	.align		8
.nv.constant4:
        /*0000*/ 	.dword	vprintf
	.align		8
        /*0008*/ 	.dword	$str


//--------------------- .text._Z16get_thread_indexPiii --------------------------
	.section	.text._Z16get_thread_indexPiii,"ax",@progbits
	.align	128
        .global         _Z16get_thread_indexPiii
        .type           _Z16get_thread_indexPiii,@function
        .size           _Z16get_thread_indexPiii,(.L_x_2 - _Z16get_thread_indexPiii)
        .other          _Z16get_thread_indexPiii,@"STO_CUDA_ENTRY STV_DEFAULT"
_Z16get_thread_indexPiii:
.text._Z16get_thread_indexPiii:
[----:B------:R-:W0:Y:S01]  /*0000*/  LDC R1, c[0x0][0x37c] ;  /* 0x0000df00ff017b82 */ /* 0x000e220000000800 */
[----:B------:R-:W1:Y:S01]  /*0010*/  S2R R16, SR_TID.X ;  /* 0x0000000000107919 */ /* 0x000e620000002100 */
[----:B------:R-:W2:Y:S06]  /*0020*/  LDCU UR6, c[0x0][0x2fc] ;  /* 0x00005f80ff0677ac */ /* 0x000eac0008000800 */
[----:B------:R-:W3:Y:S01]  /*0030*/  LDC.64 R2, c[0x0][0x380] ;  /* 0x0000e000ff027b82 */ /* 0x000ee20000000a00 */
[----:B0-----:R-:W-:Y:S01]  /*0040*/  IADD3 R1, PT, PT, R1, -0x20, RZ ;  /* 0xffffffe001017810 */ /* 0x001fe20007ffe0ff */
[----:B------:R-:W1:Y:S01]  /*0050*/  S2R R18, SR_CTAID.X ;  /* 0x0000000000127919 */ /* 0x000e620000002500 */
[----:B------:R-:W1:Y:S01]  /*0060*/  LDCU UR7, c[0x0][0x360] ;  /* 0x00006c00ff0777ac */ /* 0x000e620008000800 */
[----:B------:R-:W0:Y:S01]  /*0070*/  S2R R17, SR_TID.Y ;  /* 0x0000000000117919 */ /* 0x000e220000002200 */
[----:B------:R-:W0:Y:S01]  /*0080*/  LDCU UR8, c[0x0][0x364] ;  /* 0x00006c80ff0877ac */ /* 0x000e220008000800 */
[----:B------:R-:W0:Y:S01]  /*0090*/  S2R R19, SR_CTAID.Y ;  /* 0x0000000000137919 */ /* 0x000e220000002600 */
[----:B------:R-:W4:Y:S01]  /*00a0*/  LDCU UR9, c[0x0][0x388] ;  /* 0x00007100ff0977ac */ /* 0x000f220008000800 */
[----:B------:R-:W5:Y:S01]  /*00b0*/  LDCU.64 UR4, c[0x0][0x358] ;  /* 0x00006b00ff0477ac */ /* 0x000f620008000a00 */
[----:B-1----:R-:W-:-:S02]  /*00c0*/  IMAD R8, R18, UR7, R16 ;  /* 0x0000000712087c24 */ /* 0x002fc4000f8e0210 */
[----:B0-----:R-:W-:-:S04]  /*00d0*/  IMAD R9, R19, UR8, R17 ;  /* 0x0000000813097c24 */ /* 0x001fc8000f8e0211 */
[----:B----4-:R-:W-:Y:S01]  /*00e0*/  IMAD R10, R9, UR9, R8 ;  /* 0x00000009090a7c24 */ /* 0x010fe2000f8e0208 */
[----:B------:R-:W-:Y:S01]  /*00f0*/  MOV R0, 0x0 ;  /* 0x0000000000007802 */ /* 0x000fe20000000f00 */
[----:B------:R0:W-:Y:S01]  /*0100*/  STL.128 [R1], R16 ;  /* 0x0000001001007387 */ /* 0x0001e20000100c00 */
[----:B------:R-:W1:Y:S01]  /*0110*/  LDCU.64 UR8, c[0x4][0x8] ;  /* 0x01000100ff0877ac */ /* 0x000e620008000a00 */
[----:B---3--:R-:W-:-:S05]  /*0120*/  IMAD.WIDE.U32 R2, R10, 0x4, R2 ;  /* 0x000000040a027825 */ /* 0x008fca00078e0002 */
[----:B-----5:R-:W3:Y:S01]  /*0130*/  LDG.E R11, desc[UR4][R2.64] ;  /* 0x00000004020b7981 */ /* 0x020ee2000c1e1900 */
[----:B------:R-:W4:Y:S01]  /*0140*/  LDCU UR4, c[0x0][0x2f8] ;  /* 0x00005f00ff0477ac */ /* 0x000f220008000800 */
[----:B------:R0:W0:Y:S01]  /*0150*/  LDC.64 R12, c[0x4][R0] ;  /* 0x01000000000c7b82 */ /* 0x0000220000000a00 */
[----:B-1----:R-:W-:Y:S02]  /*0160*/  MOV R4, UR8 ;  /* 0x0000000800047c02 */ /* 0x002fe40008000f00 */
[----:B------:R-:W-:Y:S02]  /*0170*/  MOV R5, UR9 ;  /* 0x0000000900057c02 */ /* 0x000fe40008000f00 */
[----:B----4-:R-:W-:-:S04]  /*0180*/  IADD3 R6, P0, PT, R1, UR4, RZ ;  /* 0x0000000401067c10 */ /* 0x010fc8000ff1e0ff */
[----:B--2---:R-:W-:Y:S01]  /*0190*/  IADD3.X R7, PT, PT, RZ, UR6, RZ, P0, !PT ;  /* 0x00000006ff077c10 */ /* 0x004fe200087fe4ff */
[----:B0--3--:R1:W-:Y:S08]  /*01a0*/  STL.128 [R1+0x10], R8 ;  /* 0x0000100801007387 */ /* 0x0093f00000100c00 */
[----:B------:R-:W-:-:S07]  /*01b0*/  LEPC R20, `(.L_x_0) ;  /* 0x000000001014794e */ /* 0x000fce0000000000 */
[----:B-1----:R-:W-:Y:S05]  /*01c0*/  CALL.ABS.NOINC R12 ;  /* 0x000000000c007343 */ /* 0x002fea0003c00000 */
.L_x_0:
[----:B------:R-:W-:Y:S05]  /*01d0*/  EXIT ;  /* 0x000000000000794d */ /* 0x000fea0003800000 */
.L_x_1:
[----:B------:R-:W-:-:S00]  /*01e0*/  BRA `(.L_x_1) ;  /* 0xfffffffc00fc7947 */ /* 0x000fc0000383ffff */
[----:B------:R-:W-:-:S00]  /*01f0*/  NOP ;  /* 0x0000000000007918 */ /* 0x000fc00000000000 */
        /* <DEDUP_REMOVED lines=8> */
.L_x_2:


//--------------------- .nv.global.init           --------------------------
	.section	.nv.global.init,"aw",@progbits
.nv.global.init:
	.type		$str,@object
	.size		$str,(.L_0 - $str)
$str:
        /*0000*/ 	.byte	0x5b, 0x3e, 0x5d, 0x20, 0x74, 0x68, 0x72, 0x65, 0x61, 0x64, 0x5f, 0x69, 0x64, 0x20, 0x28, 0x25
        /*0010*/ 	.byte	0x64, 0x2c, 0x20, 0x25, 0x64, 0x29, 0x20, 0x62, 0x6c, 0x6f, 0x63, 0x6b, 0x5f, 0x69, 0x64, 0x20
        /*0020*/ 	.byte	0x28, 0x25, 0x64, 0x2c, 0x20, 0x25, 0x64, 0x29, 0x20, 0x63, 0x6f, 0x6f, 0x72, 0x64, 0x69, 0x6e
        /*0030*/ 	.byte	0x61, 0x74, 0x65, 0x73, 0x28, 0x25, 0x64, 0x2c, 0x20, 0x25, 0x64, 0x29, 0x20, 0x67, 0x6c, 0x6f
        /*0040*/ 	.byte	0x62, 0x61, 0x6c, 0x20, 0x69, 0x6e, 0x64, 0x65, 0x78, 0x20, 0x25, 0x32, 0x64, 0x20, 0x69, 0x76
        /*0050*/ 	.byte	0x61, 0x6c, 0x20, 0x25, 0x32, 0x64, 0x0a, 0x00
.L_0:


//--------------------- .nv.shared.reserved.0     --------------------------
	.section	.nv.shared.reserved.0,"aw",@nobits
	.weak		__nv_reservedSMEM_offset_0_alias
	.size		__nv_reservedSMEM_offset_0_alias, 0, 64
	.other		__nv_reservedSMEM_offset_0_alias,@"STO_CUDA_RESERVED_SHARED STV_DEFAULT"
__nv_reservedSMEM_offset_0_alias:
	.zero		0
	.zero		64


//--------------------- .nv.constant0._Z16get_thread_indexPiii --------------------------
	.section	.nv.constant0._Z16get_thread_indexPiii,"a",@progbits
	.sectionflags	@""
	.align	4
.nv.constant0._Z16get_thread_indexPiii:
	.zero		912


//--------------------- SYMBOLS --------------------------

	.type		.nv.reservedSmem.offset0,@object
	.size		.nv.reservedSmem.offset0,0x4
	.type		vprintf,@function
